	.headerflags	@"EF_CUDA_TEXMODE_UNIFIED EF_CUDA_64BIT_ADDRESS EF_CUDA_ACCELERATORS EF_CUDA_SM90 EF_CUDA_VIRTUAL_SM(EF_CUDA_SM90)"
	.elftype	@"ET_EXEC"


//--------------------- .nv.info                  --------------------------
	.section	.nv.info,"",@"SHT_CUDA_INFO"
	.align	4


	//----- nvinfo : EIATTR_REGCOUNT
	.align		4
        /*0000*/ 	.byte	0x04, 0x2f
        /*0002*/ 	.short	(.L_1 - .L_0)
	.align		4
.L_0:
        /*0004*/ 	.word	index@(triton_poi_fused_mean_15)
        /*0008*/ 	.word	0x00000018


	//----- nvinfo : EIATTR_MIN_STACK_SIZE
	.align		4
.L_1:
        /*000c*/ 	.byte	0x04, 0x12
        /*000e*/ 	.short	(.L_3 - .L_2)
	.align		4
.L_2:
        /*0010*/ 	.word	index@(triton_poi_fused_mean_15)
        /*0014*/ 	.word	0x00000000


	//----- nvinfo : EIATTR_FRAME_SIZE
	.align		4
.L_3:
        /*0018*/ 	.byte	0x04, 0x11
        /*001a*/ 	.short	(.L_5 - .L_4)
	.align		4
.L_4:
        /*001c*/ 	.word	index@(triton_poi_fused_mean_15)
        /*0020*/ 	.word	0x00000000


	//----- nvinfo : EIATTR_MIN_STACK_SIZE
	.align		4
.L_5:
        /*0024*/ 	.byte	0x04, 0x12
        /*0026*/ 	.short	(.L_7 - .L_6)
	.align		4
.L_6:
        /*0028*/ 	.word	index@(triton_poi_fused_mean_15)
        /*002c*/ 	.word	0x00000000
.L_7:


//--------------------- .nv.info.triton_poi_fused_mean_15 --------------------------
	.section	.nv.info.triton_poi_fused_mean_15,"",@"SHT_CUDA_INFO"
	.sectionflags	@""
	.align	4


	//----- nvinfo : EIATTR_CUDA_API_VERSION
	.align		4
        /*0000*/ 	.byte	0x04, 0x37
        /*0002*/ 	.short	(.L_9 - .L_8)
.L_8:
        /*0004*/ 	.word	0x0000007c


	//----- nvinfo : EIATTR_KPARAM_INFO
	.align		4
.L_9:
        /*0008*/ 	.byte	0x04, 0x17
        /*000a*/ 	.short	(.L_11 - .L_10)
.L_10:
        /*000c*/ 	.word	0x00000000
        /*0010*/ 	.short	0x0002
        /*0012*/ 	.short	0x0010
        /*0014*/ 	.byte	0x00, 0xf0, 0x11, 0x00


	//----- nvinfo : EIATTR_KPARAM_INFO
	.align		4
.L_11:
        /*0018*/ 	.byte	0x04, 0x17
        /*001a*/ 	.short	(.L_13 - .L_12)
.L_12:
        /*001c*/ 	.word	0x00000000
        /*0020*/ 	.short	0x0001
        /*0022*/ 	.short	0x0008
        /*0024*/ 	.byte	0x00, 0xf4, 0x21, 0x00


	//----- nvinfo : EIATTR_KPARAM_INFO
	.align		4
.L_13:
        /*0028*/ 	.byte	0x04, 0x17
        /*002a*/ 	.short	(.L_15 - .L_14)
.L_14:
        /*002c*/ 	.word	0x00000000
        /*0030*/ 	.short	0x0000
        /*0032*/ 	.short	0x0000
        /*0034*/ 	.byte	0x00, 0xf4, 0x21, 0x00


	//----- nvinfo : EIATTR_SPARSE_MMA_MASK
	.align		4
.L_15:
        /*0038*/ 	.byte	0x03, 0x50
        /*003a*/ 	.short	0x0000


	//----- nvinfo : EIATTR_MAXREG_COUNT
	.align		4
        /*003c*/ 	.byte	0x03, 0x1b
        /*003e*/ 	.short	0x00ff


	//----- nvinfo : EIATTR_EXIT_INSTR_OFFSETS
	.align		4
        /*0040*/ 	.byte	0x04, 0x1c
        /*0042*/ 	.short	(.L_17 - .L_16)


	//   ....[0]....
.L_16:
        /*0044*/ 	.word	0x00000200


	//   ....[1]....
        /*0048*/ 	.word	0x00000240


	//----- nvinfo : EIATTR_REQNTID
	.align		4
.L_17:
        /*004c*/ 	.byte	0x04, 0x10
        /*004e*/ 	.short	(.L_19 - .L_18)
.L_18:
        /*0050*/ 	.word	0x00000020
        /*0054*/ 	.word	0x00000001
        /*0058*/ 	.word	0x00000001


	//----- nvinfo : EIATTR_CBANK_PARAM_SIZE
	.align		4
.L_19:
        /*005c*/ 	.byte	0x03, 0x19
        /*005e*/ 	.short	0x0014


	//----- nvinfo : EIATTR_PARAM_CBANK
	.align		4
        /*0060*/ 	.byte	0x04, 0x0a
        /*0062*/ 	.short	(.L_21 - .L_20)
	.align		4
.L_20:
        /*0064*/ 	.word	index@(.nv.constant0.triton_poi_fused_mean_15)
        /*0068*/ 	.short	0x0210
        /*006a*/ 	.short	0x0014


	//----- nvinfo : EIATTR_SW_WAR
	.align		4
.L_21:
        /*006c*/ 	.byte	0x04, 0x36
        /*006e*/ 	.short	(.L_23 - .L_22)
.L_22:
        /*0070*/ 	.word	0x00000008
.L_23:


//--------------------- .nv.callgraph             --------------------------
	.section	.nv.callgraph,"",@"SHT_CUDA_CALLGRAPH"
	.align	4
	.sectionentsize	8
	.align		4
        /*0000*/ 	.word	0x00000000
	.align		4
        /*0004*/ 	.word	0xffffffff
	.align		4
        /*0008*/ 	.word	0x00000000
	.align		4
        /*000c*/ 	.word	0xfffffffe
	.align		4
        /*0010*/ 	.word	0x00000000
	.align		4
        /*0014*/ 	.word	0xfffffffd
	.align		4
        /*0018*/ 	.word	0x00000000
	.align		4
        /*001c*/ 	.word	0xfffffffc


//--------------------- .text.triton_poi_fused_mean_15 --------------------------
	.section	.text.triton_poi_fused_mean_15,"ax",@progbits
	.align	128
        .global         triton_poi_fused_mean_15
        .type           triton_poi_fused_mean_15,@function
        .size           triton_poi_fused_mean_15,(.L_x_1 - triton_poi_fused_mean_15)
        .other          triton_poi_fused_mean_15,@"STO_CUDA_ENTRY STV_DEFAULT"
triton_poi_fused_mean_15:
.text.triton_poi_fused_mean_15:
[----:B------:R-:W0:Y:S02]  /*0000*/  LDC R1, c[0x0][0x28] ;  /* 0x00000a00ff017b82 */ /* 0x000e240000000800 */
[----:B------:R-:W1:Y:S01]  /*0010*/  S2R R0, SR_TID.X ;  /* 0x0000000000007919 */ /* 0x000e620000002100 */
[----:B------:R-:W2:Y:S01]  /*0020*/  LDC.64 R8, c[0x0][0x210] ;  /* 0x00008400ff087b82 */ /* 0x000ea20000000a00 */
[----:B------:R-:W-:Y:S02]  /*0030*/  CS2R R12, SRZ ;  /* 0x00000000000c7805 */ /* 0x000fe4000001ff00 */
[----:B------:R-:W-:Y:S01]  /*0040*/  CS2R R14, SRZ ;  /* 0x00000000000e7805 */ /* 0x000fe2000001ff00 */
[----:B------:R-:W3:Y:S01]  /*0050*/  S2R R11, SR_CTAID.X ;  /* 0x00000000000b7919 */ /* 0x000ee20000002500 */
[----:B------:R-:W-:Y:S01]  /*0060*/  ULDC.64 UR4, c[0x0][0x208] ;  /* 0x0000820000047ab9 */ /* 0x000fe20000000a00 */
[----:B------:R-:W-:Y:S02]  /*0070*/  CS2R R16, SRZ ;  /* 0x0000000000107805 */ /* 0x000fe4000001ff00 */
[----:B-1----:R-:W-:-:S04]  /*0080*/  SHF.L.U32 R0, R0, 0x1, RZ ;  /* 0x0000000100007819 */ /* 0x002fc800000006ff */
[----:B------:R-:W-:-:S04]  /*0090*/  LOP3.LUT R0, R0, 0x3e, RZ, 0xc0, !PT ;  /* 0x0000003e00007812 */ /* 0x000fc800078ec0ff */
[----:B---3--:R-:W-:-:S04]  /*00a0*/  LEA R11, R11, R0, 0x6 ;  /* 0x000000000b0b7211 */ /* 0x008fc800078e30ff */
[C---:B------:R-:W-:Y:S01]  /*00b0*/  ISETP.GE.AND P0, PT, R11.reuse, 0x40, PT ;  /* 0x000000400b00780c */ /* 0x040fe20003f06270 */
[--C-:B--2---:R-:W-:Y:S01]  /*00c0*/  IMAD.WIDE R2, R11, 0x4, R8.reuse ;  /* 0x000000040b027825 */ /* 0x104fe200078e0208 */
[----:B------:R-:W-:Y:S02]  /*00d0*/  IADD3 R5, R11, 0x40, RZ ;  /* 0x000000400b057810 */ /* 0x000fe40007ffe0ff */
[----:B------:R-:W-:Y:S02]  /*00e0*/  IADD3 R7, R11, 0x80, RZ ;  /* 0x000000800b077810 */ /* 0x000fe40007ffe0ff */
[----:B------:R-:W-:Y:S01]  /*00f0*/  IADD3 R19, R11, 0xc0, RZ ;  /* 0x000000c00b137810 */ /* 0x000fe20007ffe0ff */
[----:B------:R-:W-:-:S04]  /*0100*/  IMAD.WIDE R4, R5, 0x4, R8 ;  /* 0x0000000405047825 */ /* 0x000fc800078e0208 */
[--C-:B------:R-:W-:Y:S02]  /*0110*/  IMAD.WIDE R6, R7, 0x4, R8.reuse ;  /* 0x0000000407067825 */ /* 0x100fe400078e0208 */
[----:B------:R1:W2:Y:S02]  /*0120*/  @!P0 LDG.E.64 R12, desc[UR4][R2.64] ;  /* 0x00000004020c8981 */ /* 0x0002a4000c1e1b00 */
[----:B------:R-:W-:Y:S02]  /*0130*/  IMAD.WIDE R8, R19, 0x4, R8 ;  /* 0x0000000413087825 */ /* 0x000fe400078e0208 */
[----:B------:R-:W2:Y:S01]  /*0140*/  @!P0 LDG.E.64 R14, desc[UR4][R4.64] ;  /* 0x00000004040e8981 */ /* 0x000ea2000c1e1b00 */
[----:B------:R-:W-:-:S03]  /*0150*/  CS2R R18, SRZ ;  /* 0x0000000000127805 */ /* 0x000fc6000001ff00 */
[----:B------:R-:W3:Y:S01]  /*0160*/  @!P0 LDG.E.64 R16, desc[UR4][R6.64] ;  /* 0x0000000406108981 */ /* 0x000ee2000c1e1b00 */
[----:B-1----:R-:W1:Y:S03]  /*0170*/  LDC.64 R2, c[0x0][0x218] ;  /* 0x00008600ff027b82 */ /* 0x002e660000000a00 */
[----:B------:R-:W4:Y:S01]  /*0180*/  @!P0 LDG.E.64 R18, desc[UR4][R8.64] ;  /* 0x0000000408128981 */ /* 0x000f22000c1e1b00 */
[----:B-1----:R-:W-:-:S04]  /*0190*/  IMAD.WIDE R2, R11, 0x4, R2 ;  /* 0x000000040b027825 */ /* 0x002fc800078e0202 */
[----:B--2---:R-:W-:Y:S01]  /*01a0*/  FADD R21, R14, R12 ;  /* 0x0000000c0e157221 */ /* 0x004fe20000000000 */
[----:B------:R-:W-:-:S03]  /*01b0*/  FADD R0, R15, R13 ;  /* 0x0000000d0f007221 */ /* 0x000fc60000000000 */
[----:B---3--:R-:W-:Y:S01]  /*01c0*/  FADD R21, R21, R16 ;  /* 0x0000001015157221 */ /* 0x008fe20000000000 */
[----:B------:R-:W-:-:S03]  /*01d0*/  FADD R0, R0, R17 ;  /* 0x0000001100007221 */ /* 0x000fc60000000000 */
[----:B----4-:R-:W-:Y:S01]  /*01e0*/  FADD R18, R21, R18 ;  /* 0x0000001215127221 */ /* 0x010fe20000000000 */
[----:B------:R-:W-:Y:S01]  /*01f0*/  FADD R0, R0, R19 ;  /* 0x0000001300007221 */ /* 0x000fe20000000000 */
[----:B------:R-:W-:Y:S06]  /*0200*/  @P0 EXIT ;  /* 0x000000000000094d */ /* 0x000fec0003800000 */
[----:B------:R-:W-:Y:S01]  /*0210*/  FMUL R18, R18, 0.25 ;  /* 0x3e80000012127820 */ /* 0x000fe20000400000 */
[----:B------:R-:W-:-:S05]  /*0220*/  FMUL R19, R0, 0.25 ;  /* 0x3e80000000137820 */ /* 0x000fca0000400000 */
[----:B------:R-:W-:Y:S01]  /*0230*/  STG.E.64 desc[UR4][R2.64], R18 ;  /* 0x0000001202007986 */ /* 0x000fe2000c101b04 */
[----:B------:R-:W-:Y:S05]  /*0240*/  EXIT ;  /* 0x000000000000794d */ /* 0x000fea0003800000 */
.L_x_0:
[----:B------:R-:W-:-:S00]  /*0250*/  BRA `(.L_x_0) ;  /* 0xfffffffc00fc7947 */ /* 0x000fc0000383ffff */
[----:B------:R-:W-:-:S00]  /*0260*/  NOP ;  /* 0x0000000000007918 */ /* 0x000fc00000000000 */
        /* <DEDUP_REMOVED lines=9> */
.L_x_1:


//--------------------- .nv.constant0.triton_poi_fused_mean_15 --------------------------
	.section	.nv.constant0.triton_poi_fused_mean_15,"a",@progbits
	.sectionflags	@""
	.align	4
.nv.constant0.triton_poi_fused_mean_15:
	.zero		548
